//
// Generated by NVIDIA NVVM Compiler
//
// Compiler Build ID: CL-36424714
// Cuda compilation tools, release 13.0, V13.0.88
// Based on NVVM 20.0.0
//

.version 9.0
.target sm_100
.address_size 64

	// .globl	_Z17mdcSequencialCUDAPiS_S_

.visible .entry _Z17mdcSequencialCUDAPiS_S_(
	.param .u64 .ptr .align 1 _Z17mdcSequencialCUDAPiS_S__param_0,
	.param .u64 .ptr .align 1 _Z17mdcSequencialCUDAPiS_S__param_1,
	.param .u64 .ptr .align 1 _Z17mdcSequencialCUDAPiS_S__param_2
)
{
	.reg .pred 	%p<2>;
	.reg .b32 	%r<8>;
	.reg .b64 	%rd<7>;

	ld.param.u64 	%rd4, [_Z17mdcSequencialCUDAPiS_S__param_0];
	ld.param.u64 	%rd5, [_Z17mdcSequencialCUDAPiS_S__param_1];
	ld.param.u64 	%rd6, [_Z17mdcSequencialCUDAPiS_S__param_2];
	cvta.to.global.u64 	%rd1, %rd6;
	cvta.to.global.u64 	%rd2, %rd5;
	cvta.to.global.u64 	%rd3, %rd4;
	ld.global.u32 	%r7, [%rd2];
$L__BB0_1:
	ld.global.u32 	%r4, [%rd3];
	rem.s32 	%r5, %r4, %r7;
	st.global.u32 	[%rd1], %r5;
	ld.global.u32 	%r6, [%rd2];
	st.global.u32 	[%rd3], %r6;
	ld.global.u32 	%r7, [%rd1];
	st.global.u32 	[%rd2], %r7;
	setp.ne.s32 	%p1, %r7, 0;
	@%p1 bra 	$L__BB0_1;
	ret;

}


// ===== COMPILED SASS (sm_100) =====

	.target	sm_100

	.elftype	@"ET_EXEC"


//--------------------- .note.nv.tkinfo           --------------------------
	.section	.note.nv.tkinfo,"",@"SHT_NOTE"
	.sectionflags	@"SHF_NOTE_NV_TKINFO"
	.tkinfo
        /*0018*/ 	.word	0x00000002
        /*0030*/ 	.string	""
        /*0030*/ 	.string	"ptxas"
        /*0030*/ 	.string	"Cuda compilation tools, release 13.0, V13.0.88"
        /*0030*/ 	.string	"Build cuda_13.0.r13.0/compiler.36424714_0"
        /*0030*/ 	.string	"-arch sm_100 -m 64 "



//--------------------- .note.nv.cuinfo           --------------------------
	.section	.note.nv.cuinfo,"",@"SHT_NOTE"
	.sectionflags	@"SHF_NOTE_NV_CUINFO"
        /*0018*/ 	.short	0x0002
        /*001a*/ 	.short	0x0064
        /*001c*/ 	.short	0x0082
	.zero		2


//--------------------- .nv.info                  --------------------------
	.section	.nv.info,"",@"SHT_CUDA_INFO"
	.align	4


	//----- nvinfo : EIATTR_REGCOUNT
	.align		4
        /*0000*/ 	.byte	0x04, 0x2f
        /*0002*/ 	.short	(.L_1 - .L_0)
	.align		4
.L_0:
        /*0004*/ 	.word	index@(_Z17mdcSequencialCUDAPiS_S_)
        /*0008*/ 	.word	0x00000011


	//----- nvinfo : EIATTR_FRAME_SIZE
	.align		4
.L_1:
        /*000c*/ 	.byte	0x04, 0x11
        /*000e*/ 	.short	(.L_3 - .L_2)
	.align		4
.L_2:
        /*0010*/ 	.word	index@(_Z17mdcSequencialCUDAPiS_S_)
        /*0014*/ 	.word	0x00000000


	//----- nvinfo : EIATTR_MIN_STACK_SIZE
	.align		4
.L_3:
        /*0018*/ 	.byte	0x04, 0x12
        /*001a*/ 	.short	(.L_5 - .L_4)
	.align		4
.L_4:
        /*001c*/ 	.word	index@(_Z17mdcSequencialCUDAPiS_S_)
        /*0020*/ 	.word	0x00000000
.L_5:


//--------------------- .nv.compat                --------------------------
	.section	.nv.compat,"",@"SHT_CUDA_COMPAT_INFO"
	.align	4
        /*0000*/ 	.byte	0x02, 0x09, 0x00, 0x00, 0x02, 0x02, 0x01, 0x00, 0x02, 0x05, 0x05, 0x00, 0x03, 0x07, 0x01, 0x01
        /*0010*/ 	.byte	0x02, 0x03, 0x00, 0x00, 0x02, 0x06, 0x01, 0x00, 0x04, 0x0b, 0x08, 0x00, 0x09, 0x00, 0x00, 0x00
        /*0020*/ 	.byte	0x00, 0x00, 0x00, 0x00


//--------------------- .nv.info._Z17mdcSequencialCUDAPiS_S_ --------------------------
	.section	.nv.info._Z17mdcSequencialCUDAPiS_S_,"",@"SHT_CUDA_INFO"
	.sectionflags	@""
	.align	4


	//----- nvinfo : EIATTR_CUDA_API_VERSION
	.align		4
        /*0000*/ 	.byte	0x04, 0x37
        /*0002*/ 	.short	(.L_7 - .L_6)
.L_6:
        /*0004*/ 	.word	0x00000082


	//----- nvinfo : EIATTR_KPARAM_INFO
	.align		4
.L_7:
        /*0008*/ 	.byte	0x04, 0x17
        /*000a*/ 	.short	(.L_9 - .L_8)
.L_8:
        /*000c*/ 	.word	0x00000000
        /*0010*/ 	.short	0x0002
        /*0012*/ 	.short	0x0010
        /*0014*/ 	.byte	0x00, 0xf5, 0x21, 0x00


	//----- nvinfo : EIATTR_KPARAM_INFO
	.align		4
.L_9:
        /*0018*/ 	.byte	0x04, 0x17
        /*001a*/ 	.short	(.L_11 - .L_10)
.L_10:
        /*001c*/ 	.word	0x00000000
        /*0020*/ 	.short	0x0001
        /*0022*/ 	.short	0x0008
        /*0024*/ 	.byte	0x00, 0xf5, 0x21, 0x00


	//----- nvinfo : EIATTR_KPARAM_INFO
	.align		4
.L_11:
        /*0028*/ 	.byte	0x04, 0x17
        /*002a*/ 	.short	(.L_13 - .L_12)
.L_12:
        /*002c*/ 	.word	0x00000000
        /*0030*/ 	.short	0x0000
        /*0032*/ 	.short	0x0000
        /*0034*/ 	.byte	0x00, 0xf5, 0x21, 0x00


	//----- nvinfo : EIATTR_SPARSE_MMA_MASK
	.align		4
.L_13:
        /*0038*/ 	.byte	0x03, 0x50
        /*003a*/ 	.short	0x0000


	//----- nvinfo : EIATTR_MAXREG_COUNT
	.align		4
        /*003c*/ 	.byte	0x03, 0x1b
        /*003e*/ 	.short	0x00ff


	//----- nvinfo : EIATTR_MERCURY_ISA_VERSION
	.align		4
        /*0040*/ 	.byte	0x03, 0x5f
        /*0042*/ 	.short	0x0101


	//----- nvinfo : EIATTR_VRC_CTA_INIT_COUNT
	.align		4
        /*0044*/ 	.byte	0x02, 0x4a
	.zero		1
	.zero		1


	//----- nvinfo : EIATTR_EXIT_INSTR_OFFSETS
	.align		4
        /*0048*/ 	.byte	0x04, 0x1c
        /*004a*/ 	.short	(.L_15 - .L_14)


	//   ....[0]....
.L_14:
        /*004c*/ 	.word	0x00000240


	//----- nvinfo : EIATTR_CBANK_PARAM_SIZE
	.align		4
.L_15:
        /*0050*/ 	.byte	0x03, 0x19
        /*0052*/ 	.short	0x0018


	//----- nvinfo : EIATTR_PARAM_CBANK
	.align		4
        /*0054*/ 	.byte	0x04, 0x0a
        /*0056*/ 	.short	(.L_17 - .L_16)
	.align		4
.L_16:
        /*0058*/ 	.word	index@(.nv.constant0._Z17mdcSequencialCUDAPiS_S_)
        /*005c*/ 	.short	0x0380
        /*005e*/ 	.short	0x0018


	//----- nvinfo : EIATTR_SW_WAR
	.align		4
.L_17:
        /*0060*/ 	.byte	0x04, 0x36
        /*0062*/ 	.short	(.L_19 - .L_18)
.L_18:
        /*0064*/ 	.word	0x00000008
.L_19:


//--------------------- .nv.callgraph             --------------------------
	.section	.nv.callgraph,"",@"SHT_CUDA_CALLGRAPH"
	.align	4
	.sectionentsize	8
	.align		4
        /*0000*/ 	.word	0x00000000
	.align		4
        /*0004*/ 	.word	0xffffffff
	.align		4
        /*0008*/ 	.word	0x00000000
	.align		4
        /*000c*/ 	.word	0xfffffffe
	.align		4
        /*0010*/ 	.word	0x00000000
	.align		4
        /*0014*/ 	.word	0xfffffffd
	.align		4
        /*0018*/ 	.word	0x00000000
	.align		4
        /*001c*/ 	.word	0xfffffffc


//--------------------- .text._Z17mdcSequencialCUDAPiS_S_ --------------------------
	.section	.text._Z17mdcSequencialCUDAPiS_S_,"ax",@progbits
	.align	128
        .global         _Z17mdcSequencialCUDAPiS_S_
        .type           _Z17mdcSequencialCUDAPiS_S_,@function
        .size           _Z17mdcSequencialCUDAPiS_S_,(.L_x_2 - _Z17mdcSequencialCUDAPiS_S_)
        .other          _Z17mdcSequencialCUDAPiS_S_,@"STO_CUDA_ENTRY STV_DEFAULT"
_Z17mdcSequencialCUDAPiS_S_:
.text._Z17mdcSequencialCUDAPiS_S_:
[----:B------:R-:W-:Y:S08]  /*0000*/  LDC R1, c[0x0][0x37c] ;  /* 0x0000df00ff017b82 */ /* 0x000ff00000000800 */
[----:B------:R-:W0:Y:S01]  /*0010*/  LDC.64 R2, c[0x0][0x388] ;  /* 0x0000e200ff027b82 */ /* 0x000e220000000a00 */
[----:B------:R-:W0:Y:S02]  /*0020*/  LDCU.64 UR4, c[0x0][0x358] ;  /* 0x00006b00ff0477ac */ /* 0x000e240008000a00 */
[----:B0-----:R0:W5:Y:S05]  /*0030*/  LDG.E R11, desc[UR4][R2.64] ;  /* 0x00000004020b7981 */ /* 0x00116a000c1e1900 */
[----:B------:R-:W1:Y:S08]  /*0040*/  LDC.64 R6, c[0x0][0x380] ;  /* 0x0000e000ff067b82 */ /* 0x000e700000000a00 */
[----:B0-----:R-:W2:Y:S02]  /*0050*/  LDC.64 R4, c[0x0][0x390] ;  /* 0x0000e400ff047b82 */ /* 0x001ea40000000a00 */
.L_x_0:
[----:B-1----:R-:W3:Y:S01]  /*0060*/  LDG.E R14, desc[UR4][R6.64] ;  /* 0x00000004060e7981 */ /* 0x002ee2000c1e1900 */
[-C--:B-----5:R-:W-:Y:S02]  /*0070*/  IABS R10, R11.reuse ;  /* 0x0000000b000a7213 */ /* 0x0a0fe40000000000 */
[----:B------:R-:W-:Y:S02]  /*0080*/  IABS R12, R11 ;  /* 0x0000000b000c7213 */ /* 0x000fe40000000000 */
[----:B0-----:R-:W0:Y:S03]  /*0090*/  I2F.RP R0, R10 ;  /* 0x0000000a00007306 */ /* 0x001e260000209400 */
[----:B------:R-:W-:-:S05]  /*00a0*/  IMAD.MOV R12, RZ, RZ, -R12 ;  /* 0x000000ffff0c7224 */ /* 0x000fca00078e0a0c */
[----:B0-----:R-:W0:Y:S02]  /*00b0*/  MUFU.RCP R0, R0 ;  /* 0x0000000000007308 */ /* 0x001e240000001000 */
[----:B0-----:R-:W-:-:S06]  /*00c0*/  VIADD R8, R0, 0xffffffe ;  /* 0x0ffffffe00087836 */ /* 0x001fcc0000000000 */
[----:B------:R0:W1:Y:S02]  /*00d0*/  F2I.FTZ.U32.TRUNC.NTZ R9, R8 ;  /* 0x0000000800097305 */ /* 0x000064000021f000 */
[----:B0-----:R-:W-:Y:S02]  /*00e0*/  HFMA2 R8, -RZ, RZ, 0, 0 ;  /* 0x00000000ff087431 */ /* 0x001fe400000001ff */
[----:B-1----:R-:W-:-:S04]  /*00f0*/  IMAD.MOV R13, RZ, RZ, -R9 ;  /* 0x000000ffff0d7224 */ /* 0x002fc800078e0a09 */
[----:B------:R-:W-:-:S04]  /*0100*/  IMAD R13, R13, R10, RZ ;  /* 0x0000000a0d0d7224 */ /* 0x000fc800078e02ff */
[----:B------:R-:W-:Y:S01]  /*0110*/  IMAD.HI.U32 R9, R9, R13, R8 ;  /* 0x0000000d09097227 */ /* 0x000fe200078e0008 */
[----:B---3--:R-:W-:Y:S02]  /*0120*/  IABS R0, R14 ;  /* 0x0000000e00007213 */ /* 0x008fe40000000000 */
[----:B------:R-:W-:-:S03]  /*0130*/  ISETP.GE.AND P2, PT, R14, RZ, PT ;  /* 0x000000ff0e00720c */ /* 0x000fc60003f46270 */
[----:B------:R-:W-:-:S04]  /*0140*/  IMAD.HI.U32 R9, R9, R0, RZ ;  /* 0x0000000009097227 */ /* 0x000fc800078e00ff */
[----:B------:R-:W-:-:S05]  /*0150*/  IMAD R9, R9, R12, R0 ;  /* 0x0000000c09097224 */ /* 0x000fca00078e0200 */
[----:B------:R-:W-:-:S13]  /*0160*/  ISETP.GT.U32.AND P0, PT, R10, R9, PT ;  /* 0x000000090a00720c */ /* 0x000fda0003f04070 */
[----:B------:R-:W-:Y:S01]  /*0170*/  @!P0 IMAD.IADD R9, R9, 0x1, -R10 ;  /* 0x0000000109098824 */ /* 0x000fe200078e0a0a */
[----:B------:R-:W-:-:S04]  /*0180*/  ISETP.NE.AND P0, PT, R11, RZ, PT ;  /* 0x000000ff0b00720c */ /* 0x000fc80003f05270 */
[----:B------:R-:W-:-:S13]  /*0190*/  ISETP.GT.U32.AND P1, PT, R10, R9, PT ;  /* 0x000000090a00720c */ /* 0x000fda0003f24070 */
[----:B------:R-:W-:-:S05]  /*01a0*/  @!P1 IMAD.IADD R9, R9, 0x1, -R10 ;  /* 0x0000000109099824 */ /* 0x000fca00078e0a0a */
[----:B------:R-:W-:Y:S02]  /*01b0*/  @!P2 IADD3 R9, PT, PT, -R9, RZ, RZ ;  /* 0x000000ff0909a210 */ /* 0x000fe40007ffe1ff */
[----:B------:R-:W-:-:S05]  /*01c0*/  @!P0 LOP3.LUT R9, RZ, R11, RZ, 0x33, !PT ;  /* 0x0000000bff098212 */ /* 0x000fca00078e33ff */
[----:B--2---:R0:W-:Y:S04]  /*01d0*/  STG.E desc[UR4][R4.64], R9 ;  /* 0x0000000904007986 */ /* 0x0041e8000c101904 */
[----:B------:R-:W2:Y:S04]  /*01e0*/  LDG.E R13, desc[UR4][R2.64] ;  /* 0x00000004020d7981 */ /* 0x000ea8000c1e1900 */
[----:B--2---:R0:W-:Y:S04]  /*01f0*/  STG.E desc[UR4][R6.64], R13 ;  /* 0x0000000d06007986 */ /* 0x0041e8000c101904 */
[----:B------:R-:W2:Y:S02]  /*0200*/  LDG.E R11, desc[UR4][R4.64] ;  /* 0x00000004040b7981 */ /* 0x000ea4000c1e1900 */
[----:B--2---:R-:W-:-:S02]  /*0210*/  ISETP.NE.AND P0, PT, R11, RZ, PT ;  /* 0x000000ff0b00720c */ /* 0x004fc40003f05270 */
[----:B------:R0:W-:Y:S11]  /*0220*/  STG.E desc[UR4][R2.64], R11 ;  /* 0x0000000b02007986 */ /* 0x0001f6000c101904 */
[----:B------:R-:W-:Y:S05]  /*0230*/  @P0 BRA `(.L_x_0) ;  /* 0xfffffffc00880947 */ /* 0x000fea000383ffff */
[----:B------:R-:W-:Y:S05]  /*0240*/  EXIT ;  /* 0x000000000000794d */ /* 0x000fea0003800000 */
.L_x_1:
[----:B------:R-:W-:-:S00]  /*0250*/  BRA `(.L_x_1) ;  /* 0xfffffffc00fc7947 */ /* 0x000fc0000383ffff */
[----:B------:R-:W-:-:S00]  /*0260*/  NOP ;  /* 0x0000000000007918 */ /* 0x000fc00000000000 */
        /* <DEDUP_REMOVED lines=9> */
.L_x_2:


//--------------------- .nv.shared.reserved.0     --------------------------
	.section	.nv.shared.reserved.0,"aw",@nobits
	.weak		__nv_reservedSMEM_offset_0_alias
	.size		__nv_reservedSMEM_offset_0_alias, 0, 64
	.other		__nv_reservedSMEM_offset_0_alias,@"STO_CUDA_RESERVED_SHARED STV_DEFAULT"
__nv_reservedSMEM_offset_0_alias:
	.zero		0
	.zero		64


//--------------------- .nv.constant0._Z17mdcSequencialCUDAPiS_S_ --------------------------
	.section	.nv.constant0._Z17mdcSequencialCUDAPiS_S_,"a",@progbits
	.sectionflags	@""
	.align	4
.nv.constant0._Z17mdcSequencialCUDAPiS_S_:
	.zero		920


//--------------------- SYMBOLS --------------------------

	.type		.nv.reservedSmem.offset0,@object
	.size		.nv.reservedSmem.offset0,0x4
